//
// Generated by NVIDIA NVVM Compiler
//
// Compiler Build ID: CL-36424714
// Cuda compilation tools, release 13.0, V13.0.88
// Based on NVVM 20.0.0
//

.version 9.0
.target sm_100
.address_size 64

	// .globl	_Z11EstepKernelPfiS_S_S_S_

.visible .entry _Z11EstepKernelPfiS_S_S_S_(
	.param .u64 .ptr .align 1 _Z11EstepKernelPfiS_S_S_S__param_0,
	.param .u32 _Z11EstepKernelPfiS_S_S_S__param_1,
	.param .u64 .ptr .align 1 _Z11EstepKernelPfiS_S_S_S__param_2,
	.param .u64 .ptr .align 1 _Z11EstepKernelPfiS_S_S_S__param_3,
	.param .u64 .ptr .align 1 _Z11EstepKernelPfiS_S_S_S__param_4,
	.param .u64 .ptr .align 1 _Z11EstepKernelPfiS_S_S_S__param_5
)
{
	.reg .pred 	%p<2>;
	.reg .b32 	%r<11>;
	.reg .b32 	%f<52>;
	.reg .b64 	%rd<15>;

	ld.param.u64 	%rd1, [_Z11EstepKernelPfiS_S_S_S__param_0];
	ld.param.u32 	%r2, [_Z11EstepKernelPfiS_S_S_S__param_1];
	ld.param.u64 	%rd2, [_Z11EstepKernelPfiS_S_S_S__param_2];
	ld.param.u64 	%rd3, [_Z11EstepKernelPfiS_S_S_S__param_3];
	ld.param.u64 	%rd4, [_Z11EstepKernelPfiS_S_S_S__param_4];
	ld.param.u64 	%rd5, [_Z11EstepKernelPfiS_S_S_S__param_5];
	mov.u32 	%r3, %ntid.x;
	mov.u32 	%r4, %ctaid.x;
	mov.u32 	%r5, %tid.x;
	mad.lo.s32 	%r1, %r3, %r4, %r5;
	setp.ge.s32 	%p1, %r1, %r2;
	@%p1 bra 	$L__BB0_2;
	cvta.to.global.u64 	%rd6, %rd5;
	cvta.to.global.u64 	%rd7, %rd2;
	cvta.to.global.u64 	%rd8, %rd3;
	cvta.to.global.u64 	%rd9, %rd4;
	cvta.to.global.u64 	%rd10, %rd1;
	mul.wide.s32 	%rd11, %r1, 4;
	add.s64 	%rd12, %rd10, %rd11;
	ld.global.f32 	%f1, [%rd12];
	ld.global.f32 	%f2, [%rd7];
	sub.f32 	%f3, %f1, %f2;
	mul.f32 	%f4, %f3, %f3;
	mul.f32 	%f5, %f4, 0fBF000000;
	ld.global.f32 	%f6, [%rd8];
	mul.f32 	%f7, %f6, %f6;
	div.rn.f32 	%f8, %f5, %f7;
	mul.f32 	%f9, %f6, 0f40206BFE;
	rcp.rn.f32 	%f10, %f9;
	fma.rn.f32 	%f11, %f8, 0f3BBB989D, 0f3F000000;
	cvt.sat.f32.f32 	%f12, %f11;
	mov.f32 	%f13, 0f4B400001;
	mov.f32 	%f14, 0f437C0000;
	fma.rm.f32 	%f15, %f12, %f14, %f13;
	add.f32 	%f16, %f15, 0fCB40007F;
	neg.f32 	%f17, %f16;
	fma.rn.f32 	%f18, %f8, 0f3FB8AA3B, %f17;
	fma.rn.f32 	%f19, %f8, 0f32A57060, %f18;
	mov.b32 	%r6, %f15;
	shl.b32 	%r7, %r6, 23;
	mov.b32 	%f20, %r7;
	ex2.approx.ftz.f32 	%f21, %f19;
	mul.f32 	%f22, %f21, %f20;
	mul.f32 	%f23, %f10, %f22;
	ld.global.f32 	%f24, [%rd9];
	mul.f32 	%f25, %f24, %f23;
	add.f32 	%f26, %f25, 0f00000000;
	ld.global.f32 	%f27, [%rd7+4];
	sub.f32 	%f28, %f1, %f27;
	mul.f32 	%f29, %f28, %f28;
	mul.f32 	%f30, %f29, 0fBF000000;
	ld.global.f32 	%f31, [%rd8+4];
	mul.f32 	%f32, %f31, %f31;
	div.rn.f32 	%f33, %f30, %f32;
	mul.f32 	%f34, %f31, 0f40206BFE;
	rcp.rn.f32 	%f35, %f34;
	fma.rn.f32 	%f36, %f33, 0f3BBB989D, 0f3F000000;
	cvt.sat.f32.f32 	%f37, %f36;
	fma.rm.f32 	%f38, %f37, %f14, %f13;
	add.f32 	%f39, %f38, 0fCB40007F;
	neg.f32 	%f40, %f39;
	fma.rn.f32 	%f41, %f33, 0f3FB8AA3B, %f40;
	fma.rn.f32 	%f42, %f33, 0f32A57060, %f41;
	mov.b32 	%r8, %f38;
	shl.b32 	%r9, %r8, 23;
	mov.b32 	%f43, %r9;
	ex2.approx.ftz.f32 	%f44, %f42;
	mul.f32 	%f45, %f44, %f43;
	mul.f32 	%f46, %f35, %f45;
	ld.global.f32 	%f47, [%rd9+4];
	mul.f32 	%f48, %f47, %f46;
	add.f32 	%f49, %f26, %f48;
	shl.b32 	%r10, %r1, 1;
	div.rn.f32 	%f50, %f25, %f49;
	mul.wide.s32 	%rd13, %r10, 4;
	add.s64 	%rd14, %rd6, %rd13;
	st.global.f32 	[%rd14], %f50;
	div.rn.f32 	%f51, %f48, %f49;
	st.global.f32 	[%rd14+4], %f51;
$L__BB0_2:
	ret;

}
	// .globl	_Z11MstepKernelPfiS_S_S_S_
.visible .entry _Z11MstepKernelPfiS_S_S_S_(
	.param .u64 .ptr .align 1 _Z11MstepKernelPfiS_S_S_S__param_0,
	.param .u32 _Z11MstepKernelPfiS_S_S_S__param_1,
	.param .u64 .ptr .align 1 _Z11MstepKernelPfiS_S_S_S__param_2,
	.param .u64 .ptr .align 1 _Z11MstepKernelPfiS_S_S_S__param_3,
	.param .u64 .ptr .align 1 _Z11MstepKernelPfiS_S_S_S__param_4,
	.param .u64 .ptr .align 1 _Z11MstepKernelPfiS_S_S_S__param_5
)
{
	.reg .pred 	%p<2>;
	.reg .b32 	%r<7>;
	.reg .b32 	%f<14>;
	.reg .b64 	%rd<15>;

	ld.param.u64 	%rd1, [_Z11MstepKernelPfiS_S_S_S__param_0];
	ld.param.u32 	%r2, [_Z11MstepKernelPfiS_S_S_S__param_1];
	ld.param.u64 	%rd2, [_Z11MstepKernelPfiS_S_S_S__param_2];
	ld.param.u64 	%rd3, [_Z11MstepKernelPfiS_S_S_S__param_3];
	ld.param.u64 	%rd4, [_Z11MstepKernelPfiS_S_S_S__param_4];
	ld.param.u64 	%rd5, [_Z11MstepKernelPfiS_S_S_S__param_5];
	mov.u32 	%r3, %ntid.x;
	mov.u32 	%r4, %ctaid.x;
	mov.u32 	%r5, %tid.x;
	mad.lo.s32 	%r1, %r3, %r4, %r5;
	setp.ge.s32 	%p1, %r1, %r2;
	@%p1 bra 	$L__BB1_2;
	cvta.to.global.u64 	%rd6, %rd2;
	cvta.to.global.u64 	%rd7, %rd3;
	cvta.to.global.u64 	%rd8, %rd4;
	cvta.to.global.u64 	%rd9, %rd5;
	cvta.to.global.u64 	%rd10, %rd1;
	mul.wide.s32 	%rd11, %r1, 4;
	add.s64 	%rd12, %rd10, %rd11;
	shl.b32 	%r6, %r1, 1;
	ld.global.f32 	%f1, [%rd12];
	mul.wide.s32 	%rd13, %r6, 4;
	add.s64 	%rd14, %rd6, %rd13;
	ld.global.f32 	%f2, [%rd14];
	atom.global.add.f32 	%f3, [%rd7], %f2;
	mul.f32 	%f4, %f1, %f2;
	atom.global.add.f32 	%f5, [%rd8], %f4;
	mul.f32 	%f6, %f1, %f4;
	atom.global.add.f32 	%f7, [%rd9], %f6;
	ld.global.f32 	%f8, [%rd14+4];
	atom.global.add.f32 	%f9, [%rd7+4], %f8;
	mul.f32 	%f10, %f1, %f8;
	atom.global.add.f32 	%f11, [%rd8+4], %f10;
	mul.f32 	%f12, %f1, %f10;
	atom.global.add.f32 	%f13, [%rd9+4], %f12;
$L__BB1_2:
	ret;

}


// ===== COMPILED SASS (sm_100) =====

	.target	sm_100

	.elftype	@"ET_EXEC"


//--------------------- .note.nv.tkinfo           --------------------------
	.section	.note.nv.tkinfo,"",@"SHT_NOTE"
	.sectionflags	@"SHF_NOTE_NV_TKINFO"
	.tkinfo
        /*0018*/ 	.word	0x00000002
        /*0030*/ 	.string	""
        /*0030*/ 	.string	"ptxas"
        /*0030*/ 	.string	"Cuda compilation tools, release 13.0, V13.0.88"
        /*0030*/ 	.string	"Build cuda_13.0.r13.0/compiler.36424714_0"
        /*0030*/ 	.string	"-arch sm_100 -m 64 "



//--------------------- .note.nv.cuinfo           --------------------------
	.section	.note.nv.cuinfo,"",@"SHT_NOTE"
	.sectionflags	@"SHF_NOTE_NV_CUINFO"
        /*0018*/ 	.short	0x0002
        /*001a*/ 	.short	0x0064
        /*001c*/ 	.short	0x0082
	.zero		2


//--------------------- .nv.info                  --------------------------
	.section	.nv.info,"",@"SHT_CUDA_INFO"
	.align	4


	//----- nvinfo : EIATTR_REGCOUNT
	.align		4
        /*0000*/ 	.byte	0x04, 0x2f
        /*0002*/ 	.short	(.L_1 - .L_0)
	.align		4
.L_0:
        /*0004*/ 	.word	index@(_Z11EstepKernelPfiS_S_S_S_)
        /*0008*/ 	.word	0x00000014


	//----- nvinfo : EIATTR_FRAME_SIZE
	.align		4
.L_1:
        /*000c*/ 	.byte	0x04, 0x11
        /*000e*/ 	.short	(.L_3 - .L_2)
	.align		4
.L_2:
        /*0010*/ 	.word	index@($__internal_1_$__cuda_sm3x_div_rn_noftz_f32_slowpath)
        /*0014*/ 	.word	0x00000000


	//----- nvinfo : EIATTR_FRAME_SIZE
	.align		4
.L_3:
        /*0018*/ 	.byte	0x04, 0x11
        /*001a*/ 	.short	(.L_5 - .L_4)
	.align		4
.L_4:
        /*001c*/ 	.word	index@($__internal_0_$__cuda_sm20_rcp_rn_f32_slowpath)
        /*0020*/ 	.word	0x00000000


	//----- nvinfo : EIATTR_FRAME_SIZE
	.align		4
.L_5:
        /*0024*/ 	.byte	0x04, 0x11
        /*0026*/ 	.short	(.L_7 - .L_6)
	.align		4
.L_6:
        /*0028*/ 	.word	index@(_Z11EstepKernelPfiS_S_S_S_)
        /*002c*/ 	.word	0x00000000


	//----- nvinfo : EIATTR_REGCOUNT
	.align		4
.L_7:
        /*0030*/ 	.byte	0x04, 0x2f
        /*0032*/ 	.short	(.L_9 - .L_8)
	.align		4
.L_8:
        /*0034*/ 	.word	index@(_Z11MstepKernelPfiS_S_S_S_)
        /*0038*/ 	.word	0x00000016


	//----- nvinfo : EIATTR_FRAME_SIZE
	.align		4
.L_9:
        /*003c*/ 	.byte	0x04, 0x11
        /*003e*/ 	.short	(.L_11 - .L_10)
	.align		4
.L_10:
        /*0040*/ 	.word	index@(_Z11MstepKernelPfiS_S_S_S_)
        /*0044*/ 	.word	0x00000000


	//----- nvinfo : EIATTR_MIN_STACK_SIZE
	.align		4
.L_11:
        /*0048*/ 	.byte	0x04, 0x12
        /*004a*/ 	.short	(.L_13 - .L_12)
	.align		4
.L_12:
        /*004c*/ 	.word	index@(_Z11MstepKernelPfiS_S_S_S_)
        /*0050*/ 	.word	0x00000000


	//----- nvinfo : EIATTR_MIN_STACK_SIZE
	.align		4
.L_13:
        /*0054*/ 	.byte	0x04, 0x12
        /*0056*/ 	.short	(.L_15 - .L_14)
	.align		4
.L_14:
        /*0058*/ 	.word	index@(_Z11EstepKernelPfiS_S_S_S_)
        /*005c*/ 	.word	0x00000000
.L_15:


//--------------------- .nv.compat                --------------------------
	.section	.nv.compat,"",@"SHT_CUDA_COMPAT_INFO"
	.align	4
        /*0000*/ 	.byte	0x02, 0x09, 0x00, 0x00, 0x02, 0x02, 0x01, 0x00, 0x02, 0x05, 0x05, 0x00, 0x03, 0x07, 0x01, 0x01
        /*0010*/ 	.byte	0x02, 0x03, 0x00, 0x00, 0x02, 0x06, 0x01, 0x00, 0x04, 0x0b, 0x08, 0x00, 0x01, 0x00, 0x00, 0x00
        /*0020*/ 	.byte	0x00, 0x00, 0x00, 0x00


//--------------------- .nv.info._Z11MstepKernelPfiS_S_S_S_ --------------------------
	.section	.nv.info._Z11MstepKernelPfiS_S_S_S_,"",@"SHT_CUDA_INFO"
	.sectionflags	@""
	.align	4


	//----- nvinfo : EIATTR_CUDA_API_VERSION
	.align		4
        /*0000*/ 	.byte	0x04, 0x37
        /*0002*/ 	.short	(.L_17 - .L_16)
.L_16:
        /*0004*/ 	.word	0x00000082


	//----- nvinfo : EIATTR_KPARAM_INFO
	.align		4
.L_17:
        /*0008*/ 	.byte	0x04, 0x17
        /*000a*/ 	.short	(.L_19 - .L_18)
.L_18:
        /*000c*/ 	.word	0x00000000
        /*0010*/ 	.short	0x0005
        /*0012*/ 	.short	0x0028
        /*0014*/ 	.byte	0x00, 0xf5, 0x21, 0x00


	//----- nvinfo : EIATTR_KPARAM_INFO
	.align		4
.L_19:
        /*0018*/ 	.byte	0x04, 0x17
        /*001a*/ 	.short	(.L_21 - .L_20)
.L_20:
        /*001c*/ 	.word	0x00000000
        /*0020*/ 	.short	0x0004
        /*0022*/ 	.short	0x0020
        /*0024*/ 	.byte	0x00, 0xf5, 0x21, 0x00


	//----- nvinfo : EIATTR_KPARAM_INFO
	.align		4
.L_21:
        /*0028*/ 	.byte	0x04, 0x17
        /*002a*/ 	.short	(.L_23 - .L_22)
.L_22:
        /*002c*/ 	.word	0x00000000
        /*0030*/ 	.short	0x0003
        /*0032*/ 	.short	0x0018
        /*0034*/ 	.byte	0x00, 0xf5, 0x21, 0x00


	//----- nvinfo : EIATTR_KPARAM_INFO
	.align		4
.L_23:
        /*0038*/ 	.byte	0x04, 0x17
        /*003a*/ 	.short	(.L_25 - .L_24)
.L_24:
        /*003c*/ 	.word	0x00000000
        /*0040*/ 	.short	0x0002
        /*0042*/ 	.short	0x0010
        /*0044*/ 	.byte	0x00, 0xf5, 0x21, 0x00


	//----- nvinfo : EIATTR_KPARAM_INFO
	.align		4
.L_25:
        /*0048*/ 	.byte	0x04, 0x17
        /*004a*/ 	.short	(.L_27 - .L_26)
.L_26:
        /*004c*/ 	.word	0x00000000
        /*0050*/ 	.short	0x0001
        /*0052*/ 	.short	0x0008
        /*0054*/ 	.byte	0x00, 0xf0, 0x11, 0x00


	//----- nvinfo : EIATTR_KPARAM_INFO
	.align		4
.L_27:
        /*0058*/ 	.byte	0x04, 0x17
        /*005a*/ 	.short	(.L_29 - .L_28)
.L_28:
        /*005c*/ 	.word	0x00000000
        /*0060*/ 	.short	0x0000
        /*0062*/ 	.short	0x0000
        /*0064*/ 	.byte	0x00, 0xf5, 0x21, 0x00


	//----- nvinfo : EIATTR_SPARSE_MMA_MASK
	.align		4
.L_29:
        /*0068*/ 	.byte	0x03, 0x50
        /*006a*/ 	.short	0x0000


	//----- nvinfo : EIATTR_MAXREG_COUNT
	.align		4
        /*006c*/ 	.byte	0x03, 0x1b
        /*006e*/ 	.short	0x00ff


	//----- nvinfo : EIATTR_MERCURY_ISA_VERSION
	.align		4
        /*0070*/ 	.byte	0x03, 0x5f
        /*0072*/ 	.short	0x0101


	//----- nvinfo : EIATTR_VRC_CTA_INIT_COUNT
	.align		4
        /*0074*/ 	.byte	0x02, 0x4a
	.zero		1
	.zero		1


	//----- nvinfo : EIATTR_EXIT_INSTR_OFFSETS
	.align		4
        /*0078*/ 	.byte	0x04, 0x1c
        /*007a*/ 	.short	(.L_31 - .L_30)


	//   ....[0]....
.L_30:
        /*007c*/ 	.word	0x00000070


	//   ....[1]....
        /*0080*/ 	.word	0x000002c0


	//----- nvinfo : EIATTR_CBANK_PARAM_SIZE
	.align		4
.L_31:
        /*0084*/ 	.byte	0x03, 0x19
        /*0086*/ 	.short	0x0030


	//----- nvinfo : EIATTR_PARAM_CBANK
	.align		4
        /*0088*/ 	.byte	0x04, 0x0a
        /*008a*/ 	.short	(.L_33 - .L_32)
	.align		4
.L_32:
        /*008c*/ 	.word	index@(.nv.constant0._Z11MstepKernelPfiS_S_S_S_)
        /*0090*/ 	.short	0x0380
        /*0092*/ 	.short	0x0030


	//----- nvinfo : EIATTR_SW_WAR
	.align		4
.L_33:
        /*0094*/ 	.byte	0x04, 0x36
        /*0096*/ 	.short	(.L_35 - .L_34)
.L_34:
        /*0098*/ 	.word	0x00000008
.L_35:


//--------------------- .nv.info._Z11EstepKernelPfiS_S_S_S_ --------------------------
	.section	.nv.info._Z11EstepKernelPfiS_S_S_S_,"",@"SHT_CUDA_INFO"
	.sectionflags	@""
	.align	4


	//----- nvinfo : EIATTR_CUDA_API_VERSION
	.align		4
        /*0000*/ 	.byte	0x04, 0x37
        /*0002*/ 	.short	(.L_37 - .L_36)
.L_36:
        /*0004*/ 	.word	0x00000082


	//----- nvinfo : EIATTR_KPARAM_INFO
	.align		4
.L_37:
        /*0008*/ 	.byte	0x04, 0x17
        /*000a*/ 	.short	(.L_39 - .L_38)
.L_38:
        /*000c*/ 	.word	0x00000000
        /*0010*/ 	.short	0x0005
        /*0012*/ 	.short	0x0028
        /*0014*/ 	.byte	0x00, 0xf5, 0x21, 0x00


	//----- nvinfo : EIATTR_KPARAM_INFO
	.align		4
.L_39:
        /*0018*/ 	.byte	0x04, 0x17
        /*001a*/ 	.short	(.L_41 - .L_40)
.L_40:
        /*001c*/ 	.word	0x00000000
        /*0020*/ 	.short	0x0004
        /*0022*/ 	.short	0x0020
        /*0024*/ 	.byte	0x00, 0xf5, 0x21, 0x00


	//----- nvinfo : EIATTR_KPARAM_INFO
	.align		4
.L_41:
        /*0028*/ 	.byte	0x04, 0x17
        /*002a*/ 	.short	(.L_43 - .L_42)
.L_42:
        /*002c*/ 	.word	0x00000000
        /*0030*/ 	.short	0x0003
        /*0032*/ 	.short	0x0018
        /*0034*/ 	.byte	0x00, 0xf5, 0x21, 0x00


	//----- nvinfo : EIATTR_KPARAM_INFO
	.align		4
.L_43:
        /*0038*/ 	.byte	0x04, 0x17
        /*003a*/ 	.short	(.L_45 - .L_44)
.L_44:
        /*003c*/ 	.word	0x00000000
        /*0040*/ 	.short	0x0002
        /*0042*/ 	.short	0x0010
        /*0044*/ 	.byte	0x00, 0xf5, 0x21, 0x00


	//----- nvinfo : EIATTR_KPARAM_INFO
	.align		4
.L_45:
        /*0048*/ 	.byte	0x04, 0x17
        /*004a*/ 	.short	(.L_47 - .L_46)
.L_46:
        /*004c*/ 	.word	0x00000000
        /*0050*/ 	.short	0x0001
        /*0052*/ 	.short	0x0008
        /*0054*/ 	.byte	0x00, 0xf0, 0x11, 0x00


	//----- nvinfo : EIATTR_KPARAM_INFO
	.align		4
.L_47:
        /*0058*/ 	.byte	0x04, 0x17
        /*005a*/ 	.short	(.L_49 - .L_48)
.L_48:
        /*005c*/ 	.word	0x00000000
        /*0060*/ 	.short	0x0000
        /*0062*/ 	.short	0x0000
        /*0064*/ 	.byte	0x00, 0xf5, 0x21, 0x00


	//----- nvinfo : EIATTR_SPARSE_MMA_MASK
	.align		4
.L_49:
        /*0068*/ 	.byte	0x03, 0x50
        /*006a*/ 	.short	0x0000


	//----- nvinfo : EIATTR_MAXREG_COUNT
	.align		4
        /*006c*/ 	.byte	0x03, 0x1b
        /*006e*/ 	.short	0x00ff


	//----- nvinfo : EIATTR_MERCURY_ISA_VERSION
	.align		4
        /*0070*/ 	.byte	0x03, 0x5f
        /*0072*/ 	.short	0x0101


	//----- nvinfo : EIATTR_VRC_CTA_INIT_COUNT
	.align		4
        /*0074*/ 	.byte	0x02, 0x4a
	.zero		1
	.zero		1


	//----- nvinfo : EIATTR_EXIT_INSTR_OFFSETS
	.align		4
        /*0078*/ 	.byte	0x04, 0x1c
        /*007a*/ 	.short	(.L_51 - .L_50)


	//   ....[0]....
.L_50:
        /*007c*/ 	.word	0x00000070


	//   ....[1]....
        /*0080*/ 	.word	0x000008f0


	//----- nvinfo : EIATTR_CRS_STACK_SIZE
	.align		4
.L_51:
        /*0084*/ 	.byte	0x04, 0x1e
        /*0086*/ 	.short	(.L_53 - .L_52)
.L_52:
        /*0088*/ 	.word	0x00000000


	//----- nvinfo : EIATTR_CBANK_PARAM_SIZE
	.align		4
.L_53:
        /*008c*/ 	.byte	0x03, 0x19
        /*008e*/ 	.short	0x0030


	//----- nvinfo : EIATTR_PARAM_CBANK
	.align		4
        /*0090*/ 	.byte	0x04, 0x0a
        /*0092*/ 	.short	(.L_55 - .L_54)
	.align		4
.L_54:
        /*0094*/ 	.word	index@(.nv.constant0._Z11EstepKernelPfiS_S_S_S_)
        /*0098*/ 	.short	0x0380
        /*009a*/ 	.short	0x0030


	//----- nvinfo : EIATTR_SW_WAR
	.align		4
.L_55:
        /*009c*/ 	.byte	0x04, 0x36
        /*009e*/ 	.short	(.L_57 - .L_56)
.L_56:
        /*00a0*/ 	.word	0x00000008
.L_57:


//--------------------- .nv.callgraph             --------------------------
	.section	.nv.callgraph,"",@"SHT_CUDA_CALLGRAPH"
	.align	4
	.sectionentsize	8
	.align		4
        /*0000*/ 	.word	0x00000000
	.align		4
        /*0004*/ 	.word	0xffffffff
	.align		4
        /*0008*/ 	.word	0x00000000
	.align		4
        /*000c*/ 	.word	0xfffffffe
	.align		4
        /*0010*/ 	.word	0x00000000
	.align		4
        /*0014*/ 	.word	0xfffffffd
	.align		4
        /*0018*/ 	.word	0x00000000
	.align		4
        /*001c*/ 	.word	0xfffffffc


//--------------------- .text._Z11MstepKernelPfiS_S_S_S_ --------------------------
	.section	.text._Z11MstepKernelPfiS_S_S_S_,"ax",@progbits
	.align	128
        .global         _Z11MstepKernelPfiS_S_S_S_
        .type           _Z11MstepKernelPfiS_S_S_S_,@function
        .size           _Z11MstepKernelPfiS_S_S_S_,(.L_x_30 - _Z11MstepKernelPfiS_S_S_S_)
        .other          _Z11MstepKernelPfiS_S_S_S_,@"STO_CUDA_ENTRY STV_DEFAULT"
_Z11MstepKernelPfiS_S_S_S_:
.text._Z11MstepKernelPfiS_S_S_S_:
[----:B------:R-:W-:Y:S01]  /*0000*/  LDC R1, c[0x0][0x37c] ;  /* 0x0000df00ff017b82 */ /* 0x000fe20000000800 */
[----:B------:R-:W0:Y:S01]  /*0010*/  S2R R7, SR_CTAID.X ;  /* 0x0000000000077919 */ /* 0x000e220000002500 */
[----:B------:R-:W0:Y:S01]  /*0020*/  LDCU UR4, c[0x0][0x360] ;  /* 0x00006c00ff0477ac */ /* 0x000e220008000800 */
[----:B------:R-:W0:Y:S01]  /*0030*/  S2R R0, SR_TID.X ;  /* 0x0000000000007919 */ /* 0x000e220000002100 */
[----:B------:R-:W1:Y:S01]  /*0040*/  LDCU UR5, c[0x0][0x388] ;  /* 0x00007100ff0577ac */ /* 0x000e620008000800 */
[----:B0-----:R-:W-:-:S05]  /*0050*/  IMAD R7, R7, UR4, R0 ;  /* 0x0000000407077c24 */ /* 0x001fca000f8e0200 */
[----:B-1----:R-:W-:-:S13]  /*0060*/  ISETP.GE.AND P0, PT, R7, UR5, PT ;  /* 0x0000000507007c0c */ /* 0x002fda000bf06270 */
[----:B------:R-:W-:Y:S05]  /*0070*/  @P0 EXIT ;  /* 0x000000000000094d */ /* 0x000fea0003800000 */
[----:B------:R-:W0:Y:S01]  /*0080*/  LDC.64 R2, c[0x0][0x380] ;  /* 0x0000e000ff027b82 */ /* 0x000e220000000a00 */
[----:B------:R-:W1:Y:S01]  /*0090*/  LDCU.64 UR10, c[0x0][0x358] ;  /* 0x00006b00ff0a77ac */ /* 0x000e620008000a00 */
[C---:B------:R-:W-:Y:S01]  /*00a0*/  SHF.L.U32 R9, R7.reuse, 0x1, RZ ;  /* 0x0000000107097819 */ /* 0x040fe200000006ff */
[----:B------:R-:W2:Y:S05]  /*00b0*/  LDCU.64 UR8, c[0x0][0x398] ;  /* 0x00007300ff0877ac */ /* 0x000eaa0008000a00 */
[----:B------:R-:W3:Y:S01]  /*00c0*/  LDC.64 R4, c[0x0][0x390] ;  /* 0x0000e400ff047b82 */ /* 0x000ee20000000a00 */
[----:B------:R-:W4:Y:S01]  /*00d0*/  LDCU.128 UR12, c[0x0][0x3a0] ;  /* 0x00007400ff0c77ac */ /* 0x000f220008000c00 */
[----:B0-----:R-:W-:-:S05]  /*00e0*/  IMAD.WIDE R2, R7, 0x4, R2 ;  /* 0x0000000407027825 */ /* 0x001fca00078e0202 */
[----:B-1----:R-:W5:Y:S01]  /*00f0*/  LDG.E R0, desc[UR10][R2.64] ;  /* 0x0000000a02007981 */ /* 0x002f62000c1e1900 */
[----:B---3--:R-:W-:-:S05]  /*0100*/  IMAD.WIDE R4, R9, 0x4, R4 ;  /* 0x0000000409047825 */ /* 0x008fca00078e0204 */
[----:B------:R-:W5:Y:S01]  /*0110*/  LDG.E R13, desc[UR10][R4.64] ;  /* 0x0000000a040d7981 */ /* 0x000f62000c1e1900 */
[----:B------:R-:W0:Y:S08]  /*0120*/  LDC.64 R6, c[0x0][0x398] ;  /* 0x0000e600ff067b82 */ /* 0x000e300000000a00 */
[----:B------:R-:W1:Y:S08]  /*0130*/  LDC.64 R8, c[0x0][0x3a0] ;  /* 0x0000e800ff087b82 */ /* 0x000e700000000a00 */
[----:B------:R-:W3:Y:S01]  /*0140*/  LDC.64 R10, c[0x0][0x3a8] ;  /* 0x0000ea00ff0a7b82 */ /* 0x000ee20000000a00 */
[C---:B-----5:R-:W-:Y:S01]  /*0150*/  FMUL R15, R0.reuse, R13 ;  /* 0x0000000d000f7220 */ /* 0x060fe20000400000 */
[----:B0-----:R0:W-:Y:S03]  /*0160*/  REDG.E.ADD.F32.FTZ.RN.STRONG.GPU desc[UR10][R6.64], R13 ;  /* 0x0000000d060079a6 */ /* 0x0011e6000c12f30a */
[----:B------:R-:W-:Y:S01]  /*0170*/  FMUL R17, R0, R15 ;  /* 0x0000000f00117220 */ /* 0x000fe20000400000 */
[----:B-1----:R1:W-:Y:S04]  /*0180*/  REDG.E.ADD.F32.FTZ.RN.STRONG.GPU desc[UR10][R8.64], R15 ;  /* 0x0000000f080079a6 */ /* 0x0023e8000c12f30a */
[----:B---3--:R3:W-:Y:S04]  /*0190*/  REDG.E.ADD.F32.FTZ.RN.STRONG.GPU desc[UR10][R10.64], R17 ;  /* 0x000000110a0079a6 */ /* 0x0087e8000c12f30a */
[----:B------:R5:W1:Y:S01]  /*01a0*/  LDG.E R19, desc[UR10][R4.64+0x4] ;  /* 0x0000040a04137981 */ /* 0x000a62000c1e1900 */
[----:B--2---:R-:W-:-:S02]  /*01b0*/  UIADD3 UR8, UP0, UPT, UR8, 0x4, URZ ;  /* 0x0000000408087890 */ /* 0x004fc4000ff1e0ff */
[----:B----4-:R-:W-:Y:S02]  /*01c0*/  UIADD3 UR6, UP1, UPT, UR12, 0x4, URZ ;  /* 0x000000040c067890 */ /* 0x010fe4000ff3e0ff */
[----:B------:R-:W-:Y:S02]  /*01d0*/  UIADD3 UR4, UP2, UPT, UR14, 0x4, URZ ;  /* 0x000000040e047890 */ /* 0x000fe4000ff5e0ff */
[----:B------:R-:W-:Y:S02]  /*01e0*/  UIADD3.X UR9, UPT, UPT, URZ, UR9, URZ, UP0, !UPT ;  /* 0x00000009ff097290 */ /* 0x000fe400087fe4ff */
[----:B------:R-:W-:Y:S02]  /*01f0*/  UIADD3.X UR7, UPT, UPT, URZ, UR13, URZ, UP1, !UPT ;  /* 0x0000000dff077290 */ /* 0x000fe40008ffe4ff */
[----:B------:R-:W-:Y:S01]  /*0200*/  UIADD3.X UR5, UPT, UPT, URZ, UR15, URZ, UP2, !UPT ;  /* 0x0000000fff057290 */ /* 0x000fe200097fe4ff */
[----:B------:R-:W-:Y:S02]  /*0210*/  MOV R2, UR8 ;  /* 0x0000000800027c02 */ /* 0x000fe40008000f00 */
[----:B------:R-:W-:-:S02]  /*0220*/  MOV R3, UR9 ;  /* 0x0000000900037c02 */ /* 0x000fc40008000f00 */
[----:B0-----:R-:W-:Y:S02]  /*0230*/  MOV R6, UR6 ;  /* 0x0000000600067c02 */ /* 0x001fe40008000f00 */
[----:B------:R-:W-:Y:S02]  /*0240*/  MOV R7, UR7 ;  /* 0x0000000700077c02 */ /* 0x000fe40008000f00 */
[----:B-----5:R-:W-:Y:S02]  /*0250*/  MOV R4, UR4 ;  /* 0x0000000400047c02 */ /* 0x020fe40008000f00 */
[----:B------:R-:W-:Y:S01]  /*0260*/  MOV R5, UR5 ;  /* 0x0000000500057c02 */ /* 0x000fe20008000f00 */
[C---:B-1----:R-:W-:Y:S01]  /*0270*/  FMUL R9, R0.reuse, R19 ;  /* 0x0000001300097220 */ /* 0x042fe20000400000 */
[----:B------:R-:W-:Y:S03]  /*0280*/  REDG.E.ADD.F32.FTZ.RN.STRONG.GPU desc[UR10][R2.64], R19 ;  /* 0x00000013020079a6 */ /* 0x000fe6000c12f30a */
[----:B---3--:R-:W-:Y:S01]  /*0290*/  FMUL R11, R0, R9 ;  /* 0x00000009000b7220 */ /* 0x008fe20000400000 */
[----:B------:R-:W-:Y:S04]  /*02a0*/  REDG.E.ADD.F32.FTZ.RN.STRONG.GPU desc[UR10][R6.64], R9 ;  /* 0x00000009060079a6 */ /* 0x000fe8000c12f30a */
[----:B------:R-:W-:Y:S01]  /*02b0*/  REDG.E.ADD.F32.FTZ.RN.STRONG.GPU desc[UR10][R4.64], R11 ;  /* 0x0000000b040079a6 */ /* 0x000fe2000c12f30a */
[----:B------:R-:W-:Y:S05]  /*02c0*/  EXIT ;  /* 0x000000000000794d */ /* 0x000fea0003800000 */
.L_x_0:
[----:B------:R-:W-:-:S00]  /*02d0*/  BRA `(.L_x_0) ;  /* 0xfffffffc00fc7947 */ /* 0x000fc0000383ffff */
[----:B------:R-:W-:-:S00]  /*02e0*/  NOP ;  /* 0x0000000000007918 */ /* 0x000fc00000000000 */
        /* <DEDUP_REMOVED lines=9> */
.L_x_30:


//--------------------- .text._Z11EstepKernelPfiS_S_S_S_ --------------------------
	.section	.text._Z11EstepKernelPfiS_S_S_S_,"ax",@progbits
	.align	128
        .global         _Z11EstepKernelPfiS_S_S_S_
        .type           _Z11EstepKernelPfiS_S_S_S_,@function
        .size           _Z11EstepKernelPfiS_S_S_S_,(.L_x_29 - _Z11EstepKernelPfiS_S_S_S_)
        .other          _Z11EstepKernelPfiS_S_S_S_,@"STO_CUDA_ENTRY STV_DEFAULT"
_Z11EstepKernelPfiS_S_S_S_:
.text._Z11EstepKernelPfiS_S_S_S_:
        /* <DEDUP_REMOVED lines=9> */
[----:B------:R-:W0:Y:S07]  /*0090*/  LDCU.64 UR4, c[0x0][0x358] ;  /* 0x00006b00ff0477ac */ /* 0x000e2e0008000a00 */
[----:B------:R-:W1:Y:S08]  /*00a0*/  LDC.64 R6, c[0x0][0x380] ;  /* 0x0000e000ff067b82 */ /* 0x000e700000000a00 */
[----:B------:R-:W2:Y:S01]  /*00b0*/  LDC.64 R8, c[0x0][0x390] ;  /* 0x0000e400ff087b82 */ /* 0x000ea20000000a00 */
[----:B0-----:R-:W3:Y:S01]  /*00c0*/  LDG.E R2, desc[UR4][R2.64] ;  /* 0x0000000402027981 */ /* 0x001ee2000c1e1900 */
[----:B-1----:R-:W-:-:S06]  /*00d0*/  IMAD.WIDE R6, R5, 0x4, R6 ;  /* 0x0000000405067825 */ /* 0x002fcc00078e0206 */
[----:B------:R-:W4:Y:S04]  /*00e0*/  LDG.E R6, desc[UR4][R6.64] ;  /* 0x0000000406067981 */ /* 0x000f28000c1e1900 */
[----:B--2---:R-:W4:Y:S01]  /*00f0*/  LDG.E R9, desc[UR4][R8.64] ;  /* 0x0000000408097981 */ /* 0x004f22000c1e1900 */
[----:B------:R-:W-:Y:S01]  /*0100*/  BSSY.RECONVERGENT B0, `(.L_x_1) ;  /* 0x0000010000007945 */ /* 0x000fe20003800200 */
[----:B---3--:R-:W-:-:S04]  /*0110*/  FMUL R4, R2, R2 ;  /* 0x0000000202047220 */ /* 0x008fc80000400000 */
[----:B------:R-:W0:Y:S01]  /*0120*/  MUFU.RCP R11, R4 ;  /* 0x00000004000b7308 */ /* 0x000e220000001000 */
[----:B----4-:R-:W-:-:S04]  /*0130*/  FADD R0, R6, -R9 ;  /* 0x8000000906007221 */ /* 0x010fc80000000000 */
[----:B------:R-:W-:-:S04]  /*0140*/  FMUL R0, R0, R0 ;  /* 0x0000000000007220 */ /* 0x000fc80000400000 */
[----:B------:R-:W-:Y:S01]  /*0150*/  FMUL R0, R0, -0.5 ;  /* 0xbf00000000007820 */ /* 0x000fe20000400000 */
[----:B0-----:R-:W-:-:S03]  /*0160*/  FFMA R10, -R4, R11, 1 ;  /* 0x3f800000040a7423 */ /* 0x001fc6000000010b */
[----:B------:R-:W0:Y:S01]  /*0170*/  FCHK P0, R0, R4 ;  /* 0x0000000400007302 */ /* 0x000e220000000000 */
[----:B------:R-:W-:-:S04]  /*0180*/  FFMA R11, R11, R10, R11 ;  /* 0x0000000a0b0b7223 */ /* 0x000fc8000000000b */
[----:B------:R-:W-:-:S04]  /*0190*/  FFMA R10, R0, R11, RZ ;  /* 0x0000000b000a7223 */ /* 0x000fc800000000ff */
[----:B------:R-:W-:-:S04]  /*01a0*/  FFMA R3, -R4, R10, R0 ;  /* 0x0000000a04037223 */ /* 0x000fc80000000100 */
[----:B------:R-:W-:Y:S01]  /*01b0*/  FFMA R3, R11, R3, R10 ;  /* 0x000000030b037223 */ /* 0x000fe2000000000a */
[----:B0-----:R-:W-:Y:S06]  /*01c0*/  @!P0 BRA `(.L_x_2) ;  /* 0x00000000000c8947 */ /* 0x001fec0003800000 */
[----:B------:R-:W-:Y:S01]  /*01d0*/  IMAD.MOV.U32 R3, RZ, RZ, R0 ;  /* 0x000000ffff037224 */ /* 0x000fe200078e0000 */
[----:B------:R-:W-:-:S07]  /*01e0*/  MOV R8, 0x200 ;  /* 0x0000020000087802 */ /* 0x000fce0000000f00 */
[----:B------:R-:W-:Y:S05]  /*01f0*/  CALL.REL.NOINC `($__internal_1_$__cuda_sm3x_div_rn_noftz_f32_slowpath) ;  /* 0x0000000800907944 */ /* 0x000fea0003c00000 */
.L_x_2:
[----:B------:R-:W-:Y:S05]  /*0200*/  BSYNC.RECONVERGENT B0 ;  /* 0x0000000000007941 */ /* 0x000fea0003800200 */
.L_x_1:
[----:B------:R-:W-:-:S04]  /*0210*/  FMUL R2, R2, 2.5065913200378417969 ;  /* 0x40206bfe02027820 */ /* 0x000fc80000400000 */
[----:B------:R-:W-:-:S05]  /*0220*/  VIADD R0, R2, 0x1800000 ;  /* 0x0180000002007836 */ /* 0x000fca0000000000 */
[----:B------:R-:W-:-:S04]  /*0230*/  LOP3.LUT R0, R0, 0x7f800000, RZ, 0xc0, !PT ;  /* 0x7f80000000007812 */ /* 0x000fc800078ec0ff */
[----:B------:R-:W-:-:S13]  /*0240*/  ISETP.GT.U32.AND P0, PT, R0, 0x1ffffff, PT ;  /* 0x01ffffff0000780c */ /* 0x000fda0003f04070 */
[----:B------:R-:W-:Y:S05]  /*0250*/  @P0 BRA `(.L_x_3) ;  /* 0x0000000000100947 */ /* 0x000fea0003800000 */
[----:B------:R-:W-:-:S07]  /*0260*/  MOV R4, 0x280 ;  /* 0x0000028000047802 */ /* 0x000fce0000000f00 */
[----:B------:R-:W-:Y:S05]  /*0270*/  CALL.REL.NOINC `($__internal_0_$__cuda_sm20_rcp_rn_f32_slowpath) ;  /* 0x0000000400a07944 */ /* 0x000fea0003c00000 */
[----:B------:R-:W-:Y:S01]  /*0280*/  MOV R0, R7 ;  /* 0x0000000700007202 */ /* 0x000fe20000000f00 */
[----:B------:R-:W-:Y:S06]  /*0290*/  BRA `(.L_x_4) ;  /* 0x0000000000107947 */ /* 0x000fec0003800000 */
.L_x_3:
[----:B------:R-:W0:Y:S02]  /*02a0*/  MUFU.RCP R7, R2 ;  /* 0x0000000200077308 */ /* 0x000e240000001000 */
[----:B0-----:R-:W-:-:S04]  /*02b0*/  FFMA R0, R2, R7, -1 ;  /* 0xbf80000002007423 */ /* 0x001fc80000000007 */
[----:B------:R-:W-:-:S04]  /*02c0*/  FADD.FTZ R0, -R0, -RZ ;  /* 0x800000ff00007221 */ /* 0x000fc80000010100 */
[----:B------:R-:W-:-:S07]  /*02d0*/  FFMA R0, R7, R0, R7 ;  /* 0x0000000007007223 */ /* 0x000fce0000000007 */
.L_x_4:
[----:B------:R-:W0:Y:S08]  /*02e0*/  LDC.64 R12, c[0x0][0x398] ;  /* 0x0000e600ff0c7b82 */ /* 0x000e300000000a00 */
[----:B------:R-:W1:Y:S01]  /*02f0*/  LDC.64 R10, c[0x0][0x390] ;  /* 0x0000e400ff0a7b82 */ /* 0x000e620000000a00 */
[----:B0-----:R-:W2:Y:S07]  /*0300*/  LDG.E R7, desc[UR4][R12.64+0x4] ;  /* 0x000004040c077981 */ /* 0x001eae000c1e1900 */
[----:B------:R-:W0:Y:S01]  /*0310*/  LDC.64 R8, c[0x0][0x3a0] ;  /* 0x0000e800ff087b82 */ /* 0x000e220000000a00 */
[----:B-1----:R-:W3:Y:S04]  /*0320*/  LDG.E R11, desc[UR4][R10.64+0x4] ;  /* 0x000004040a0b7981 */ /* 0x002ee8000c1e1900 */
[----:B0-----:R-:W4:Y:S01]  /*0330*/  LDG.E R9, desc[UR4][R8.64] ;  /* 0x0000000408097981 */ /* 0x001f22000c1e1900 */
[----:B------:R-:W-:-:S02]  /*0340*/  HFMA2 R15, -RZ, RZ, 3.7421875, 0 ;  /* 0x437c0000ff0f7431 */ /* 0x000fc400000001ff */
[----:B------:R-:W-:Y:S01]  /*0350*/  IMAD.MOV.U32 R2, RZ, RZ, 0x3bbb989d ;  /* 0x3bbb989dff027424 */ /* 0x000fe200078e00ff */
[----:B------:R-:W-:Y:S03]  /*0360*/  BSSY.RECONVERGENT B0, `(.L_x_5) ;  /* 0x000001c000007945 */ /* 0x000fe60003800200 */
[----:B------:R-:W-:-:S04]  /*0370*/  FFMA.SAT R2, R3, R2, 0.5 ;  /* 0x3f00000003027423 */ /* 0x000fc80000002002 */
[----:B------:R-:W-:-:S04]  /*0380*/  FFMA.RM R2, R2, R15, 12582913 ;  /* 0x4b40000102027423 */ /* 0x000fc8000000400f */
[----:B------:R-:W-:-:S04]  /*0390*/  FADD R4, R2, -12583039 ;  /* 0xcb40007f02047421 */ /* 0x000fc80000000000 */
[----:B------:R-:W-:-:S04]  /*03a0*/  FFMA R4, R3, 1.4426950216293334961, -R4 ;  /* 0x3fb8aa3b03047823 */ /* 0x000fc80000000804 */
[----:B------:R-:W-:Y:S01]  /*03b0*/  FFMA R4, R3, 1.925963033500011079e-08, R4 ;  /* 0x32a5706003047823 */ /* 0x000fe20000000004 */
[----:B------:R-:W-:-:S05]  /*03c0*/  IMAD.SHL.U32 R3, R2, 0x800000, RZ ;  /* 0x0080000002037824 */ /* 0x000fca00078e00ff */
[----:B------:R-:W0:Y:S02]  /*03d0*/  MUFU.EX2 R4, R4 ;  /* 0x0000000400047308 */ /* 0x000e240000000800 */
[----:B0-----:R-:W-:-:S04]  /*03e0*/  FMUL R3, R3, R4 ;  /* 0x0000000403037220 */ /* 0x001fc80000400000 */
[----:B------:R-:W-:Y:S01]  /*03f0*/  FMUL R0, R3, R0 ;  /* 0x0000000003007220 */ /* 0x000fe20000400000 */
[----:B--2---:R-:W-:-:S04]  /*0400*/  FMUL R15, R7, R7 ;  /* 0x00000007070f7220 */ /* 0x004fc80000400000 */
[----:B------:R-:W0:Y:S01]  /*0410*/  MUFU.RCP R14, R15 ;  /* 0x0000000f000e7308 */ /* 0x000e220000001000 */
[----:B---3--:R-:W-:-:S04]  /*0420*/  FADD R11, R6, -R11 ;  /* 0x8000000b060b7221 */ /* 0x008fc80000000000 */
[----:B------:R-:W-:-:S04]  /*0430*/  FMUL R2, R11, R11 ;  /* 0x0000000b0b027220 */ /* 0x000fc80000400000 */
[----:B------:R-:W-:-:S04]  /*0440*/  FMUL R2, R2, -0.5 ;  /* 0xbf00000002027820 */ /* 0x000fc80000400000 */
[----:B------:R-:W1:Y:S01]  /*0450*/  FCHK P0, R2, R15 ;  /* 0x0000000f02007302 */ /* 0x000e620000000000 */
[----:B0-----:R-:W-:-:S04]  /*0460*/  FFMA R13, -R15, R14, 1 ;  /* 0x3f8000000f0d7423 */ /* 0x001fc8000000010e */
[----:B------:R-:W-:Y:S01]  /*0470*/  FFMA R13, R14, R13, R14 ;  /* 0x0000000d0e0d7223 */ /* 0x000fe2000000000e */
[----:B----4-:R-:W-:-:S03]  /*0480*/  FMUL R0, R0, R9 ;  /* 0x0000000900007220 */ /* 0x010fc60000400000 */
[----:B------:R-:W-:Y:S01]  /*0490*/  FFMA R6, R2, R13, RZ ;  /* 0x0000000d02067223 */ /* 0x000fe200000000ff */
[----:B------:R-:W-:-:S03]  /*04a0*/  FADD R9, RZ, R0 ;  /* 0x00000000ff097221 */ /* 0x000fc60000000000 */
[----:B------:R-:W-:-:S04]  /*04b0*/  FFMA R3, -R15, R6, R2 ;  /* 0x000000060f037223 */ /* 0x000fc80000000102 */
[----:B------:R-:W-:Y:S01]  /*04c0*/  FFMA R3, R13, R3, R6 ;  /* 0x000000030d037223 */ /* 0x000fe20000000006 */
[----:B-1----:R-:W-:Y:S06]  /*04d0*/  @!P0 BRA `(.L_x_6) ;  /* 0x0000000000108947 */ /* 0x002fec0003800000 */
[----:B------:R-:W-:Y:S01]  /*04e0*/  MOV R3, R2 ;  /* 0x0000000200037202 */ /* 0x000fe20000000f00 */
[----:B------:R-:W-:Y:S01]  /*04f0*/  IMAD.MOV.U32 R4, RZ, RZ, R15 ;  /* 0x000000ffff047224 */ /* 0x000fe200078e000f */
[----:B------:R-:W-:-:S07]  /*0500*/  MOV R8, 0x520 ;  /* 0x0000052000087802 */ /* 0x000fce0000000f00 */
[----:B------:R-:W-:Y:S05]  /*0510*/  CALL.REL.NOINC `($__internal_1_$__cuda_sm3x_div_rn_noftz_f32_slowpath) ;  /* 0x0000000400c87944 */ /* 0x000fea0003c00000 */
.L_x_6:
[----:B------:R-:W-:Y:S05]  /*0520*/  BSYNC.RECONVERGENT B0 ;  /* 0x0000000000007941 */ /* 0x000fea0003800200 */
.L_x_5:
[----:B------:R-:W-:-:S05]  /*0530*/  FMUL R2, R7, 2.5065913200378417969 ;  /* 0x40206bfe07027820 */ /* 0x000fca0000400000 */
[----:B------:R-:W-:-:S04]  /*0540*/  IADD3 R4, PT, PT, R2, 0x1800000, RZ ;  /* 0x0180000002047810 */ /* 0x000fc80007ffe0ff */
[----:B------:R-:W-:-:S04]  /*0550*/  LOP3.LUT R4, R4, 0x7f800000, RZ, 0xc0, !PT ;  /* 0x7f80000004047812 */ /* 0x000fc800078ec0ff */
[----:B------:R-:W-:-:S13]  /*0560*/  ISETP.GT.U32.AND P0, PT, R4, 0x1ffffff, PT ;  /* 0x01ffffff0400780c */ /* 0x000fda0003f04070 */
[----:B------:R-:W-:Y:S05]  /*0570*/  @P0 BRA `(.L_x_7) ;  /* 0x0000000000100947 */ /* 0x000fea0003800000 */
[----:B------:R-:W-:-:S07]  /*0580*/  MOV R4, 0x5a0 ;  /* 0x000005a000047802 */ /* 0x000fce0000000f00 */
[----:B------:R-:W-:Y:S05]  /*0590*/  CALL.REL.NOINC `($__internal_0_$__cuda_sm20_rcp_rn_f32_slowpath) ;  /* 0x0000000000d87944 */ /* 0x000fea0003c00000 */
[----:B------:R-:W-:Y:S01]  /*05a0*/  IMAD.MOV.U32 R4, RZ, RZ, R7 ;  /* 0x000000ffff047224 */ /* 0x000fe200078e0007 */
[----:B------:R-:W-:Y:S06]  /*05b0*/  BRA `(.L_x_8) ;  /* 0x0000000000107947 */ /* 0x000fec0003800000 */
.L_x_7:
[----:B------:R-:W0:Y:S02]  /*05c0*/  MUFU.RCP R7, R2 ;  /* 0x0000000200077308 */ /* 0x000e240000001000 */
[----:B0-----:R-:W-:-:S04]  /*05d0*/  FFMA R4, R2, R7, -1 ;  /* 0xbf80000002047423 */ /* 0x001fc80000000007 */
[----:B------:R-:W-:-:S04]  /*05e0*/  FADD.FTZ R4, -R4, -RZ ;  /* 0x800000ff04047221 */ /* 0x000fc80000010100 */
[----:B------:R-:W-:-:S07]  /*05f0*/  FFMA R4, R7, R4, R7 ;  /* 0x0000000407047223 */ /* 0x000fce0000000007 */
.L_x_8:
[----:B------:R-:W0:Y:S02]  /*0600*/  LDC.64 R6, c[0x0][0x3a0] ;  /* 0x0000e800ff067b82 */ /* 0x000e240000000a00 */
[----:B0-----:R-:W2:Y:S01]  /*0610*/  LDG.E R7, desc[UR4][R6.64+0x4] ;  /* 0x0000040406077981 */ /* 0x001ea2000c1e1900 */
[----:B------:R-:W-:Y:S02]  /*0620*/  HFMA2 R2, -RZ, RZ, 0.96630859375, -0.0022525787353515625 ;  /* 0x3bbb989dff027431 */ /* 0x000fe400000001ff */
[----:B------:R-:W-:Y:S01]  /*0630*/  IMAD.MOV.U32 R11, RZ, RZ, 0x437c0000 ;  /* 0x437c0000ff0b7424 */ /* 0x000fe200078e00ff */
[----:B------:R-:W-:Y:S02]  /*0640*/  BSSY.RECONVERGENT B0, `(.L_x_9) ;  /* 0x0000018000007945 */ /* 0x000fe40003800200 */
[----:B------:R-:W-:-:S04]  /*0650*/  FFMA.SAT R2, R3, R2, 0.5 ;  /* 0x3f00000003027423 */ /* 0x000fc80000002002 */
[----:B------:R-:W-:-:S04]  /*0660*/  FFMA.RM R2, R2, R11, 12582913 ;  /* 0x4b40000102027423 */ /* 0x000fc8000000400b */
[C---:B------:R-:W-:Y:S01]  /*0670*/  FADD R8, R2.reuse, -12583039 ;  /* 0xcb40007f02087421 */ /* 0x040fe20000000000 */
[----:B------:R-:W-:-:S03]  /*0680*/  SHF.L.U32 R2, R2, 0x17, RZ ;  /* 0x0000001702027819 */ /* 0x000fc600000006ff */
[----:B------:R-:W-:-:S04]  /*0690*/  FFMA R8, R3, 1.4426950216293334961, -R8 ;  /* 0x3fb8aa3b03087823 */ /* 0x000fc80000000808 */
[----:B------:R-:W-:-:S04]  /*06a0*/  FFMA R8, R3, 1.925963033500011079e-08, R8 ;  /* 0x32a5706003087823 */ /* 0x000fc80000000008 */
[----:B------:R-:W0:Y:S02]  /*06b0*/  MUFU.EX2 R3, R8 ;  /* 0x0000000800037308 */ /* 0x000e240000000800 */
[----:B0-----:R-:W-:-:S04]  /*06c0*/  FMUL R3, R2, R3 ;  /* 0x0000000302037220 */ /* 0x001fc80000400000 */
[----:B------:R-:W-:-:S04]  /*06d0*/  FMUL R2, R3, R4 ;  /* 0x0000000403027220 */ /* 0x000fc80000400000 */
[----:B--2---:R-:W-:-:S04]  /*06e0*/  FMUL R2, R2, R7 ;  /* 0x0000000702027220 */ /* 0x004fc80000400000 */
[----:B------:R-:W-:-:S04]  /*06f0*/  FADD R4, R9, R2 ;  /* 0x0000000209047221 */ /* 0x000fc80000000000 */
[----:B------:R-:W0:Y:S08]  /*0700*/  MUFU.RCP R3, R4 ;  /* 0x0000000400037308 */ /* 0x000e300000001000 */
[----:B------:R-:W1:Y:S01]  /*0710*/  FCHK P0, R0, R4 ;  /* 0x0000000400007302 */ /* 0x000e620000000000 */
[----:B0-----:R-:W-:-:S04]  /*0720*/  FFMA R6, -R4, R3, 1 ;  /* 0x3f80000004067423 */ /* 0x001fc80000000103 */
[----:B------:R-:W-:Y:S01]  /*0730*/  FFMA R3, R3, R6, R3 ;  /* 0x0000000603037223 */ /* 0x000fe20000000003 */
[----:B------:R-:W-:-:S03]  /*0740*/  IMAD.SHL.U32 R6, R5, 0x2, RZ ;  /* 0x0000000205067824 */ /* 0x000fc600078e00ff */
[----:B------:R-:W-:-:S04]  /*0750*/  FFMA R10, R0, R3, RZ ;  /* 0x00000003000a7223 */ /* 0x000fc800000000ff */
[----:B------:R-:W-:-:S04]  /*0760*/  FFMA R7, -R4, R10, R0 ;  /* 0x0000000a04077223 */ /* 0x000fc80000000100 */
[----:B------:R-:W-:Y:S01]  /*0770*/  FFMA R3, R3, R7, R10 ;  /* 0x0000000703037223 */ /* 0x000fe2000000000a */
[----:B-1----:R-:W-:Y:S06]  /*0780*/  @!P0 BRA `(.L_x_10) ;  /* 0x00000000000c8947 */ /* 0x002fec0003800000 */
[----:B------:R-:W-:Y:S02]  /*0790*/  MOV R3, R0 ;  /* 0x0000000000037202 */ /* 0x000fe40000000f00 */
[----:B------:R-:W-:-:S07]  /*07a0*/  MOV R8, 0x7c0 ;  /* 0x000007c000087802 */ /* 0x000fce0000000f00 */
[----:B------:R-:W-:Y:S05]  /*07b0*/  CALL.REL.NOINC `($__internal_1_$__cuda_sm3x_div_rn_noftz_f32_slowpath) ;  /* 0x0000000400207944 */ /* 0x000fea0003c00000 */
.L_x_10:
[----:B------:R-:W-:Y:S05]  /*07c0*/  BSYNC.RECONVERGENT B0 ;  /* 0x0000000000007941 */ /* 0x000fea0003800200 */
.L_x_9:
[----:B------:R-:W0:Y:S01]  /*07d0*/  LDC.64 R8, c[0x0][0x3a8] ;  /* 0x0000ea00ff087b82 */ /* 0x000e220000000a00 */
[----:B------:R-:W1:Y:S01]  /*07e0*/  MUFU.RCP R5, R4 ;  /* 0x0000000400057308 */ /* 0x000e620000001000 */
[----:B------:R-:W-:Y:S07]  /*07f0*/  BSSY.RECONVERGENT B0, `(.L_x_11) ;  /* 0x000000e000007945 */ /* 0x000fee0003800200 */
[----:B------:R-:W2:Y:S01]  /*0800*/  FCHK P0, R2, R4 ;  /* 0x0000000402007302 */ /* 0x000ea20000000000 */
[----:B-1----:R-:W-:Y:S01]  /*0810*/  FFMA R0, -R4, R5, 1 ;  /* 0x3f80000004007423 */ /* 0x002fe20000000105 */
[----:B0-----:R-:W-:-:S04]  /*0820*/  IMAD.WIDE R6, R6, 0x4, R8 ;  /* 0x0000000406067825 */ /* 0x001fc800078e0208 */
[----:B------:R-:W-:Y:S01]  /*0830*/  FFMA R8, R5, R0, R5 ;  /* 0x0000000005087223 */ /* 0x000fe20000000005 */
[----:B------:R0:W-:Y:S03]  /*0840*/  STG.E desc[UR4][R6.64], R3 ;  /* 0x0000000306007986 */ /* 0x0001e6000c101904 */
[----:B------:R-:W-:-:S04]  /*0850*/  FFMA R5, R2, R8, RZ ;  /* 0x0000000802057223 */ /* 0x000fc800000000ff */
[----:B------:R-:W-:-:S04]  /*0860*/  FFMA R0, -R4, R5, R2 ;  /* 0x0000000504007223 */ /* 0x000fc80000000102 */
[----:B------:R-:W-:Y:S01]  /*0870*/  FFMA R5, R8, R0, R5 ;  /* 0x0000000008057223 */ /* 0x000fe20000000005 */
[----:B0-2---:R-:W-:Y:S06]  /*0880*/  @!P0 BRA `(.L_x_12) ;  /* 0x0000000000108947 */ /* 0x005fec0003800000 */
[----:B------:R-:W-:Y:S01]  /*0890*/  IMAD.MOV.U32 R3, RZ, RZ, R2 ;  /* 0x000000ffff037224 */ /* 0x000fe200078e0002 */
[----:B------:R-:W-:-:S07]  /*08a0*/  MOV R8, 0x8c0 ;  /* 0x000008c000087802 */ /* 0x000fce0000000f00 */
[----:B------:R-:W-:Y:S05]  /*08b0*/  CALL.REL.NOINC `($__internal_1_$__cuda_sm3x_div_rn_noftz_f32_slowpath) ;  /* 0x0000000000e07944 */ /* 0x000fea0003c00000 */
[----:B------:R-:W-:-:S07]  /*08c0*/  MOV R5, R3 ;  /* 0x0000000300057202 */ /* 0x000fce0000000f00 */
.L_x_12:
[----:B------:R-:W-:Y:S05]  /*08d0*/  BSYNC.RECONVERGENT B0 ;  /* 0x0000000000007941 */ /* 0x000fea0003800200 */
.L_x_11:
[----:B------:R-:W-:Y:S01]  /*08e0*/  STG.E desc[UR4][R6.64+0x4], R5 ;  /* 0x0000040506007986 */ /* 0x000fe2000c101904 */
[----:B------:R-:W-:Y:S05]  /*08f0*/  EXIT ;  /* 0x000000000000794d */ /* 0x000fea0003800000 */
        .weak           $__internal_0_$__cuda_sm20_rcp_rn_f32_slowpath
        .type           $__internal_0_$__cuda_sm20_rcp_rn_f32_slowpath,@function
        .size           $__internal_0_$__cuda_sm20_rcp_rn_f32_slowpath,($__internal_1_$__cuda_sm3x_div_rn_noftz_f32_slowpath - $__internal_0_$__cuda_sm20_rcp_rn_f32_slowpath)
$__internal_0_$__cuda_sm20_rcp_rn_f32_slowpath:
[----:B------:R-:W-:-:S05]  /*0900*/  IMAD.SHL.U32 R7, R2, 0x2, RZ ;  /* 0x0000000202077824 */ /* 0x000fca00078e00ff */
[----:B------:R-:W-:-:S04]  /*0910*/  SHF.R.U32.HI R12, RZ, 0x18, R7 ;  /* 0x00000018ff0c7819 */ /* 0x000fc80000011607 */
[----:B------:R-:W-:-:S13]  /*0920*/  ISETP.NE.U32.AND P0, PT, R12, RZ, PT ;  /* 0x000000ff0c00720c */ /* 0x000fda0003f05070 */
[----:B------:R-:W-:Y:S05]  /*0930*/  @P0 BRA `(.L_x_13) ;  /* 0x00000000002c0947 */ /* 0x000fea0003800000 */
[----:B------:R-:W-:-:S04]  /*0940*/  SHF.L.U32 R7, R2, 0x1, RZ ;  /* 0x0000000102077819 */ /* 0x000fc800000006ff */
[----:B------:R-:W-:-:S13]  /*0950*/  ISETP.NE.AND P0, PT, R7, RZ, PT ;  /* 0x000000ff0700720c */ /* 0x000fda0003f05270 */
[----:B------:R2:W3:Y:S01]  /*0960*/  @!P0 MUFU.RCP R7, R2 ;  /* 0x0000000200078308 */ /* 0x0004e20000001000 */
[----:B------:R-:W-:Y:S05]  /*0970*/  @!P0 BRA `(.L_x_14) ;  /* 0x0000000000a48947 */ /* 0x000fea0003800000 */
[----:B------:R-:W-:-:S04]  /*0980*/  FFMA R8, R2, 1.84467440737095516160e+19, RZ ;  /* 0x5f80000002087823 */ /* 0x000fc800000000ff */
[----:B---3--:R-:W2:Y:S02]  /*0990*/  MUFU.RCP R7, R8 ;  /* 0x0000000800077308 */ /* 0x008ea40000001000 */
[----:B--2---:R-:W-:-:S04]  /*09a0*/  FFMA R2, R8, R7, -1 ;  /* 0xbf80000008027423 */ /* 0x004fc80000000007 */
[----:B------:R-:W-:-:S04]  /*09b0*/  FADD.FTZ R2, -R2, -RZ ;  /* 0x800000ff02027221 */ /* 0x000fc80000010100 */
[----:B------:R-:W-:-:S04]  /*09c0*/  FFMA R2, R7, R2, R7 ;  /* 0x0000000207027223 */ /* 0x000fc80000000007 */
[----:B------:R-:W-:Y:S01]  /*09d0*/  FFMA R7, R2, 1.84467440737095516160e+19, RZ ;  /* 0x5f80000002077823 */ /* 0x000fe200000000ff */
[----:B------:R-:W-:Y:S06]  /*09e0*/  BRA `(.L_x_14) ;  /* 0x0000000000887947 */ /* 0x000fec0003800000 */
.L_x_13:
[----:B------:R-:W-:-:S05]  /*09f0*/  VIADD R14, R12, 0xffffff03 ;  /* 0xffffff030c0e7836 */ /* 0x000fca0000000000 */
[----:B------:R-:W-:-:S13]  /*0a00*/  ISETP.GT.U32.AND P0, PT, R14, 0x1, PT ;  /* 0x000000010e00780c */ /* 0x000fda0003f04070 */
[----:B------:R-:W-:Y:S05]  /*0a10*/  @P0 BRA `(.L_x_15) ;  /* 0x0000000000780947 */ /* 0x000fea0003800000 */
[----:B------:R-:W-:Y:S01]  /*0a20*/  LOP3.LUT R7, R2, 0x7fffff, RZ, 0xc0, !PT ;  /* 0x007fffff02077812 */ /* 0x000fe200078ec0ff */
[----:B------:R-:W-:-:S03]  /*0a30*/  HFMA2 R13, -RZ, RZ, 0, 1.78813934326171875e-07 ;  /* 0x00000003ff0d7431 */ /* 0x000fc600000001ff */
[----:B------:R-:W-:-:S04]  /*0a40*/  LOP3.LUT R7, R7, 0x3f800000, RZ, 0xfc, !PT ;  /* 0x3f80000007077812 */ /* 0x000fc800078efcff */
[----:B------:R-:W0:Y:S01]  /*0a50*/  MUFU.RCP R8, R7 ;  /* 0x0000000700087308 */ /* 0x000e220000001000 */
[----:B------:R-:W-:Y:S01]  /*0a60*/  SHF.L.U32 R13, R13, R14, RZ ;  /* 0x0000000e0d0d7219 */ /* 0x000fe200000006ff */
[----:B0-----:R-:W-:-:S04]  /*0a70*/  FFMA R10, R7, R8, -1 ;  /* 0xbf800000070a7423 */ /* 0x001fc80000000008 */
[----:B------:R-:W-:-:S04]  /*0a80*/  FADD.FTZ R11, -R10, -RZ ;  /* 0x800000ff0a0b7221 */ /* 0x000fc80000010100 */
[CCC-:B------:R-:W-:Y:S01]  /*0a90*/  FFMA.RM R10, R8.reuse, R11.reuse, R8.reuse ;  /* 0x0000000b080a7223 */ /* 0x1c0fe20000004008 */
[----:B------:R-:W-:-:S04]  /*0aa0*/  FFMA.RP R11, R8, R11, R8 ;  /* 0x0000000b080b7223 */ /* 0x000fc80000008008 */
[C---:B------:R-:W-:Y:S02]  /*0ab0*/  LOP3.LUT R8, R10.reuse, 0x7fffff, RZ, 0xc0, !PT ;  /* 0x007fffff0a087812 */ /* 0x040fe400078ec0ff */
[----:B------:R-:W-:Y:S02]  /*0ac0*/  FSETP.NEU.FTZ.AND P0, PT, R10, R11, PT ;  /* 0x0000000b0a00720b */ /* 0x000fe40003f1d000 */
[----:B------:R-:W-:Y:S02]  /*0ad0*/  LOP3.LUT R8, R8, 0x800000, RZ, 0xfc, !PT ;  /* 0x0080000008087812 */ /* 0x000fe400078efcff */
[----:B------:R-:W-:Y:S02]  /*0ae0*/  SEL R10, RZ, 0xffffffff, !P0 ;  /* 0xffffffffff0a7807 */ /* 0x000fe40004000000 */
[----:B------:R-:W-:-:S03]  /*0af0*/  LOP3.LUT R13, R13, R8, RZ, 0xc0, !PT ;  /* 0x000000080d0d7212 */ /* 0x000fc600078ec0ff */
[----:B------:R-:W-:Y:S01]  /*0b00*/  IMAD.MOV R7, RZ, RZ, -R10 ;  /* 0x000000ffff077224 */ /* 0x000fe200078e0a0a */
[----:B------:R-:W-:-:S04]  /*0b10*/  SHF.R.U32.HI R13, RZ, R14, R13 ;  /* 0x0000000eff0d7219 */ /* 0x000fc8000001160d */
[----:B------:R-:W-:Y:S02]  /*0b20*/  LOP3.LUT P1, RZ, R7, R14, R8, 0xf8, !PT ;  /* 0x0000000e07ff7212 */ /* 0x000fe4000782f808 */
[C---:B------:R-:W-:Y:S02]  /*0b30*/  LOP3.LUT P0, RZ, R13.reuse, 0x1, RZ, 0xc0, !PT ;  /* 0x000000010dff7812 */ /* 0x040fe4000780c0ff */
[----:B------:R-:W-:-:S04]  /*0b40*/  LOP3.LUT P2, RZ, R13, 0x2, RZ, 0xc0, !PT ;  /* 0x000000020dff7812 */ /* 0x000fc8000784c0ff */
[----:B------:R-:W-:Y:S02]  /*0b50*/  PLOP3.LUT P0, PT, P0, P1, P2, 0xe0, 0x0 ;  /* 0x000000000000781c */ /* 0x000fe40000703c20 */
[----:B------:R-:W-:Y:S02]  /*0b60*/  LOP3.LUT P1, RZ, R2, 0x7fffff, RZ, 0xc0, !PT ;  /* 0x007fffff02ff7812 */ /* 0x000fe4000782c0ff */
[----:B------:R-:W-:-:S04]  /*0b70*/  SEL R7, RZ, 0x1, !P0 ;  /* 0x00000001ff077807 */ /* 0x000fc80004000000 */
[----:B------:R-:W-:-:S04]  /*0b80*/  IADD3 R7, PT, PT, -R7, RZ, RZ ;  /* 0x000000ff07077210 */ /* 0x000fc80007ffe1ff */
[----:B------:R-:W-:Y:S01]  /*0b90*/  ISETP.GE.AND P0, PT, R7, RZ, PT ;  /* 0x000000ff0700720c */ /* 0x000fe20003f06270 */
[----:B------:R-:W-:-:S05]  /*0ba0*/  VIADD R7, R12, 0xffffff04 ;  /* 0xffffff040c077836 */ /* 0x000fca0000000000 */
[----:B------:R-:W-:-:S07]  /*0bb0*/  SHF.R.U32.HI R7, RZ, R7, R8 ;  /* 0x00000007ff077219 */ /* 0x000fce0000011608 */
[----:B------:R-:W-:-:S05]  /*0bc0*/  @!P0 IADD3 R7, PT, PT, R7, 0x1, RZ ;  /* 0x0000000107078810 */ /* 0x000fca0007ffe0ff */
[----:B------:R-:W-:-:S05]  /*0bd0*/  @!P1 IMAD.SHL.U32 R7, R7, 0x2, RZ ;  /* 0x0000000207079824 */ /* 0x000fca00078e00ff */
[----:B------:R-:W-:Y:S01]  /*0be0*/  LOP3.LUT R7, R7, 0x80000000, R2, 0xf8, !PT ;  /* 0x8000000007077812 */ /* 0x000fe200078ef802 */
[----:B------:R-:W-:Y:S06]  /*0bf0*/  BRA `(.L_x_14) ;  /* 0x0000000000047947 */ /* 0x000fec0003800000 */
.L_x_15:
[----:B------:R0:W1:Y:S02]  /*0c00*/  MUFU.RCP R7, R2 ;  /* 0x0000000200077308 */ /* 0x0000640000001000 */
.L_x_14:
[----:B------:R-:W-:Y:S01]  /*0c10*/  MOV R10, R4 ;  /* 0x00000004000a7202 */ /* 0x000fe20000000f00 */
[----:B------:R-:W-:-:S04]  /*0c20*/  IMAD.MOV.U32 R11, RZ, RZ, 0x0 ;  /* 0x00000000ff0b7424 */ /* 0x000fc800078e00ff */
[----:B0123--:R-:W-:Y:S05]  /*0c30*/  RET.REL.NODEC R10 `(_Z11EstepKernelPfiS_S_S_S_) ;  /* 0xfffffff00af07950 */ /* 0x00ffea0003c3ffff */
        .weak           $__internal_1_$__cuda_sm3x_div_rn_noftz_f32_slowpath
        .type           $__internal_1_$__cuda_sm3x_div_rn_noftz_f32_slowpath,@function
        .size           $__internal_1_$__cuda_sm3x_div_rn_noftz_f32_slowpath,(.L_x_29 - $__internal_1_$__cuda_sm3x_div_rn_noftz_f32_slowpath)
$__internal_1_$__cuda_sm3x_div_rn_noftz_f32_slowpath:
[----:B------:R-:W-:Y:S01]  /*0c40*/  SHF.R.U32.HI R10, RZ, 0x17, R4 ;  /* 0x00000017ff0a7819 */ /* 0x000fe20000011604 */
[----:B------:R-:W-:Y:S01]  /*0c50*/  BSSY.RECONVERGENT B1, `(.L_x_16) ;  /* 0x0000063000017945 */ /* 0x000fe20003800200 */
[----:B------:R-:W-:Y:S02]  /*0c60*/  SHF.R.U32.HI R11, RZ, 0x17, R3 ;  /* 0x00000017ff0b7819 */ /* 0x000fe40000011603 */
[----:B------:R-:W-:Y:S02]  /*0c70*/  LOP3.LUT R10, R10, 0xff, RZ, 0xc0, !PT ;  /* 0x000000ff0a0a7812 */ /* 0x000fe400078ec0ff */
[----:B------:R-:W-:Y:S02]  /*0c80*/  LOP3.LUT R14, R11, 0xff, RZ, 0xc0, !PT ;  /* 0x000000ff0b0e7812 */ /* 0x000fe400078ec0ff */
[----:B------:R-:W-:Y:S02]  /*0c90*/  IADD3 R15, PT, PT, R10, -0x1, RZ ;  /* 0xffffffff0a0f7810 */ /* 0x000fe40007ffe0ff */
[----:B------:R-:W-:Y:S01]  /*0ca0*/  MOV R12, R4 ;  /* 0x00000004000c7202 */ /* 0x000fe20000000f00 */
[----:B------:R-:W-:Y:S01]  /*0cb0*/  VIADD R13, R14, 0xffffffff ;  /* 0xffffffff0e0d7836 */ /* 0x000fe20000000000 */
[----:B------:R-:W-:-:S04]  /*0cc0*/  ISETP.GT.U32.AND P0, PT, R15, 0xfd, PT ;  /* 0x000000fd0f00780c */ /* 0x000fc80003f04070 */
[----:B------:R-:W-:-:S13]  /*0cd0*/  ISETP.GT.U32.OR P0, PT, R13, 0xfd, P0 ;  /* 0x000000fd0d00780c */ /* 0x000fda0000704470 */
[----:B------:R-:W-:Y:S01]  /*0ce0*/  @!P0 IMAD.MOV.U32 R11, RZ, RZ, RZ ;  /* 0x000000ffff0b8224 */ /* 0x000fe200078e00ff */
[----:B------:R-:W-:Y:S06]  /*0cf0*/  @!P0 BRA `(.L_x_17) ;  /* 0x00000000005c8947 */ /* 0x000fec0003800000 */
[----:B------:R-:W-:Y:S02]  /*0d00*/  FSETP.GTU.FTZ.AND P0, PT, |R3|, +INF , PT ;  /* 0x7f8000000300780b */ /* 0x000fe40003f1c200 */
[----:B------:R-:W-:-:S04]  /*0d10*/  FSETP.GTU.FTZ.AND P1, PT, |R4|, +INF , PT ;  /* 0x7f8000000400780b */ /* 0x000fc80003f3c200 */
[----:B------:R-:W-:-:S13]  /*0d20*/  PLOP3.LUT P0, PT, P0, P1, PT, 0xf8, 0x8f ;  /* 0x00000000008f781c */ /* 0x000fda0000703f70 */
[----:B------:R-:W-:Y:S05]  /*0d30*/  @P0 BRA `(.L_x_18) ;  /* 0x00000004004c0947 */ /* 0x000fea0003800000 */
[----:B------:R-:W-:-:S13]  /*0d40*/  LOP3.LUT P0, RZ, R12, 0x7fffffff, R3, 0xc8, !PT ;  /* 0x7fffffff0cff7812 */ /* 0x000fda000780c803 */
[----:B------:R-:W-:Y:S05]  /*0d50*/  @!P0 BRA `(.L_x_19) ;  /* 0x00000004003c8947 */ /* 0x000fea0003800000 */
[C---:B------:R-:W-:Y:S02]  /*0d60*/  FSETP.NEU.FTZ.AND P2, PT, |R3|.reuse, +INF , PT ;  /* 0x7f8000000300780b */ /* 0x040fe40003f5d200 */
[----:B------:R-:W-:Y:S02]  /*0d70*/  FSETP.NEU.FTZ.AND P1, PT, |R4|, +INF , PT ;  /* 0x7f8000000400780b */ /* 0x000fe40003f3d200 */
[----:B------:R-:W-:-:S11]  /*0d80*/  FSETP.NEU.FTZ.AND P0, PT, |R3|, +INF , PT ;  /* 0x7f8000000300780b */ /* 0x000fd60003f1d200 */
[----:B------:R-:W-:Y:S05]  /*0d90*/  @!P1 BRA !P2, `(.L_x_19) ;  /* 0x00000004002c9947 */ /* 0x000fea0005000000 */
[----:B------:R-:W-:-:S04]  /*0da0*/  LOP3.LUT P2, RZ, R3, 0x7fffffff, RZ, 0xc0, !PT ;  /* 0x7fffffff03ff7812 */ /* 0x000fc8000784c0ff */
[----:B------:R-:W-:-:S13]  /*0db0*/  PLOP3.LUT P1, PT, P1, P2, PT, 0x2f, 0xf2 ;  /* 0x0000000000f2781c */ /* 0x000fda0000f24577 */
[----:B------:R-:W-:Y:S05]  /*0dc0*/  @P1 BRA `(.L_x_20) ;  /* 0x0000000400181947 */ /* 0x000fea0003800000 */
[----:B------:R-:W-:-:S04]  /*0dd0*/  LOP3.LUT P1, RZ, R12, 0x7fffffff, RZ, 0xc0, !PT ;  /* 0x7fffffff0cff7812 */ /* 0x000fc8000782c0ff */
[----:B------:R-:W-:-:S13]  /*0de0*/  PLOP3.LUT P0, PT, P0, P1, PT, 0x2f, 0xf2 ;  /* 0x0000000000f2781c */ /* 0x000fda0000702577 */
[----:B------:R-:W-:Y:S05]  /*0df0*/  @P0 BRA `(.L_x_21) ;  /* 0x0000000400000947 */ /* 0x000fea0003800000 */
[----:B------:R-:W-:Y:S02]  /*0e00*/  ISETP.GE.AND P0, PT, R13, RZ, PT ;  /* 0x000000ff0d00720c */ /* 0x000fe40003f06270 */
[----:B------:R-:W-:-:S11]  /*0e10*/  ISETP.GE.AND P1, PT, R15, RZ, PT ;  /* 0x000000ff0f00720c */ /* 0x000fd60003f26270 */
[----:B------:R-:W-:Y:S01]  /*0e20*/  @P0 MOV R11, RZ ;  /* 0x000000ff000b0202 */ /* 0x000fe20000000f00 */
[----:B------:R-:W-:Y:S02]  /*0e30*/  @!P0 IMAD.MOV.U32 R11, RZ, RZ, -0x40 ;  /* 0xffffffc0ff0b8424 */ /* 0x000fe400078e00ff */
[----:B------:R-:W-:Y:S01]  /*0e40*/  @!P0 FFMA R3, R3, 1.84467440737095516160e+19, RZ ;  /* 0x5f80000003038823 */ /* 0x000fe200000000ff */
[----:B------:R-:W-:Y:S02]  /*0e50*/  @!P1 FFMA R12, R4, 1.84467440737095516160e+19, RZ ;  /* 0x5f800000040c9823 */ /* 0x000fe400000000ff */
[----:B------:R-:W-:-:S07]  /*0e60*/  @!P1 IADD3 R11, PT, PT, R11, 0x40, RZ ;  /* 0x000000400b0b9810 */ /* 0x000fce0007ffe0ff */
.L_x_17:
[----:B------:R-:W-:Y:S01]  /*0e70*/  LEA R13, R10, 0xc0800000, 0x17 ;  /* 0xc08000000a0d7811 */ /* 0x000fe200078eb8ff */
[----:B------:R-:W-:Y:S01]  /*0e80*/  BSSY.RECONVERGENT B2, `(.L_x_22) ;  /* 0x0000036000027945 */ /* 0x000fe20003800200 */
[----:B------:R-:W-:-:S03]  /*0e90*/  IADD3 R14, PT, PT, R14, -0x7f, RZ ;  /* 0xffffff810e0e7810 */ /* 0x000fc60007ffe0ff */
[----:B------:R-:W-:Y:S02]  /*0ea0*/  IMAD.IADD R15, R12, 0x1, -R13 ;  /* 0x000000010c0f7824 */ /* 0x000fe400078e0a0d */
[C---:B------:R-:W-:Y:S01]  /*0eb0*/  IMAD R3, R14.reuse, -0x800000, R3 ;  /* 0xff8000000e037824 */ /* 0x040fe200078e0203 */
[----:B------:R-:W-:Y:S01]  /*0ec0*/  IADD3 R14, PT, PT, R14, 0x7f, -R10 ;  /* 0x0000007f0e0e7810 */ /* 0x000fe20007ffe80a */
[----:B------:R-:W0:Y:S01]  /*0ed0*/  MUFU.RCP R12, R15 ;  /* 0x0000000f000c7308 */ /* 0x000e220000001000 */
[----:B------:R-:W-:-:S03]  /*0ee0*/  FADD.FTZ R16, -R15, -RZ ;  /* 0x800000ff0f107221 */ /* 0x000fc60000010100 */
[----:B------:R-:W-:Y:S02]  /*0ef0*/  IMAD.IADD R14, R14, 0x1, R11 ;  /* 0x000000010e0e7824 */ /* 0x000fe400078e020b */
[----:B0-----:R-:W-:-:S04]  /*0f00*/  FFMA R13, R12, R16, 1 ;  /* 0x3f8000000c0d7423 */ /* 0x001fc80000000010 */
[----:B------:R-:W-:-:S04]  /*0f10*/  FFMA R12, R12, R13, R12 ;  /* 0x0000000d0c0c7223 */ /* 0x000fc8000000000c */
[----:B------:R-:W-:-:S04]  /*0f20*/  FFMA R13, R3, R12, RZ ;  /* 0x0000000c030d7223 */ /* 0x000fc800000000ff */
[----:B------:R-:W-:-:S04]  /*0f30*/  FFMA R17, R16, R13, R3 ;  /* 0x0000000d10117223 */ /* 0x000fc80000000003 */
[----:B------:R-:W-:-:S04]  /*0f40*/  FFMA R13, R12, R17, R13 ;  /* 0x000000110c0d7223 */ /* 0x000fc8000000000d */
[----:B------:R-:W-:-:S04]  /*0f50*/  FFMA R16, R16, R13, R3 ;  /* 0x0000000d10107223 */ /* 0x000fc80000000003 */
[----:B------:R-:W-:-:S05]  /*0f60*/  FFMA R3, R12, R16, R13 ;  /* 0x000000100c037223 */ /* 0x000fca000000000d */
[----:B------:R-:W-:-:S04]  /*0f70*/  SHF.R.U32.HI R10, RZ, 0x17, R3 ;  /* 0x00000017ff0a7819 */ /* 0x000fc80000011603 */
[----:B------:R-:W-:-:S04]  /*0f80*/  LOP3.LUT R10, R10, 0xff, RZ, 0xc0, !PT ;  /* 0x000000ff0a0a7812 */ /* 0x000fc800078ec0ff */
[----:B------:R-:W-:-:S05]  /*0f90*/  IADD3 R15, PT, PT, R10, R14, RZ ;  /* 0x0000000e0a0f7210 */ /* 0x000fca0007ffe0ff */
[----:B------:R-:W-:-:S05]  /*0fa0*/  VIADD R10, R15, 0xffffffff ;  /* 0xffffffff0f0a7836 */ /* 0x000fca0000000000 */
[----:B------:R-:W-:-:S13]  /*0fb0*/  ISETP.GE.U32.AND P0, PT, R10, 0xfe, PT ;  /* 0x000000fe0a00780c */ /* 0x000fda0003f06070 */
[----:B------:R-:W-:Y:S05]  /*0fc0*/  @!P0 BRA `(.L_x_23) ;  /* 0x0000000000808947 */ /* 0x000fea0003800000 */
[----:B------:R-:W-:-:S13]  /*0fd0*/  ISETP.GT.AND P0, PT, R15, 0xfe, PT ;  /* 0x000000fe0f00780c */ /* 0x000fda0003f04270 */
[----:B------:R-:W-:Y:S05]  /*0fe0*/  @P0 BRA `(.L_x_24) ;  /* 0x00000000006c0947 */ /* 0x000fea0003800000 */
[----:B------:R-:W-:-:S13]  /*0ff0*/  ISETP.GE.AND P0, PT, R15, 0x1, PT ;  /* 0x000000010f00780c */ /* 0x000fda0003f06270 */
[----:B------:R-:W-:Y:S05]  /*1000*/  @P0 BRA `(.L_x_25) ;  /* 0x0000000000740947 */ /* 0x000fea0003800000 */
[----:B------:R-:W-:Y:S02]  /*1010*/  ISETP.GE.AND P0, PT, R15, -0x18, PT ;  /* 0xffffffe80f00780c */ /* 0x000fe40003f06270 */
[----:B------:R-:W-:-:S11]  /*1020*/  LOP3.LUT R3, R3, 0x80000000, RZ, 0xc0, !PT ;  /* 0x8000000003037812 */ /* 0x000fd600078ec0ff */
[----:B------:R-:W-:Y:S05]  /*1030*/  @!P0 BRA `(.L_x_25) ;  /* 0x0000000000688947 */ /* 0x000fea0003800000 */
[-C--:B------:R-:W-:Y:S01]  /*1040*/  FFMA.RZ R10, R12, R16.reuse, R13 ;  /* 0x000000100c0a7223 */ /* 0x080fe2000000c00d */
[----:B------:R-:W-:Y:S01]  /*1050*/  IMAD.MOV R14, RZ, RZ, -R15 ;  /* 0x000000ffff0e7224 */ /* 0x000fe200078e0a0f */
[C---:B------:R-:W-:Y:S02]  /*1060*/  ISETP.NE.AND P2, PT, R15.reuse, RZ, PT ;  /* 0x000000ff0f00720c */ /* 0x040fe40003f45270 */
[C---:B------:R-:W-:Y:S02]  /*1070*/  ISETP.NE.AND P1, PT, R15.reuse, RZ, PT ;  /* 0x000000ff0f00720c */ /* 0x040fe40003f25270 */
[----:B------:R-:W-:Y:S01]  /*1080*/  LOP3.LUT R11, R10, 0x7fffff, RZ, 0xc0, !PT ;  /* 0x007fffff0a0b7812 */ /* 0x000fe200078ec0ff */
[CCC-:B------:R-:W-:Y:S01]  /*1090*/  FFMA.RP R10, R12.reuse, R16.reuse, R13.reuse ;  /* 0x000000100c0a7223 */ /* 0x1c0fe2000000800d */
[----:B------:R-:W-:Y:S01]  /*10a0*/  FFMA.RM R13, R12, R16, R13 ;  /* 0x000000100c0d7223 */ /* 0x000fe2000000400d */
[----:B------:R-:W-:Y:S02]  /*10b0*/  IADD3 R12, PT, PT, R15, 0x20, RZ ;  /* 0x000000200f0c7810 */ /* 0x000fe40007ffe0ff */
[----:B------:R-:W-:-:S02]  /*10c0*/  LOP3.LUT R11, R11, 0x800000, RZ, 0xfc, !PT ;  /* 0x008000000b0b7812 */ /* 0x000fc400078efcff */
[----:B------:R-:W-:Y:S02]  /*10d0*/  FSETP.NEU.FTZ.AND P0, PT, R10, R13, PT ;  /* 0x0000000d0a00720b */ /* 0x000fe40003f1d000 */
[----:B------:R-:W-:Y:S02]  /*10e0*/  SHF.L.U32 R12, R11, R12, RZ ;  /* 0x0000000c0b0c7219 */ /* 0x000fe400000006ff */
[----:B------:R-:W-:Y:S02]  /*10f0*/  SEL R10, R14, RZ, P2 ;  /* 0x000000ff0e0a7207 */ /* 0x000fe40001000000 */
[----:B------:R-:W-:Y:S02]  /*1100*/  ISETP.NE.AND P1, PT, R12, RZ, P1 ;  /* 0x000000ff0c00720c */ /* 0x000fe40000f25270 */
[----:B------:R-:W-:Y:S02]  /*1110*/  SHF.R.U32.HI R10, RZ, R10, R11 ;  /* 0x0000000aff0a7219 */ /* 0x000fe4000001160b */
[----:B------:R-:W-:-:S02]  /*1120*/  PLOP3.LUT P0, PT, P0, P1, PT, 0xf8, 0x8f ;  /* 0x00000000008f781c */ /* 0x000fc40000703f70 */
[----:B------:R-:W-:Y:S02]  /*1130*/  SHF.R.U32.HI R12, RZ, 0x1, R10 ;  /* 0x00000001ff0c7819 */ /* 0x000fe4000001160a */
[----:B------:R-:W-:-:S04]  /*1140*/  SEL R11, RZ, 0x1, !P0 ;  /* 0x00000001ff0b7807 */ /* 0x000fc80004000000 */
[----:B------:R-:W-:-:S04]  /*1150*/  LOP3.LUT R11, R11, 0x1, R12, 0xf8, !PT ;  /* 0x000000010b0b7812 */ /* 0x000fc800078ef80c */
[----:B------:R-:W-:-:S04]  /*1160*/  LOP3.LUT R11, R11, R10, RZ, 0xc0, !PT ;  /* 0x0000000a0b0b7212 */ /* 0x000fc800078ec0ff */
[----:B------:R-:W-:-:S04]  /*1170*/  IADD3 R12, PT, PT, R12, R11, RZ ;  /* 0x0000000b0c0c7210 */ /* 0x000fc80007ffe0ff */
[----:B------:R-:W-:Y:S01]  /*1180*/  LOP3.LUT R3, R12, R3, RZ, 0xfc, !PT ;  /* 0x000000030c037212 */ /* 0x000fe200078efcff */
[----:B------:R-:W-:Y:S06]  /*1190*/  BRA `(.L_x_25) ;  /* 0x0000000000107947 */ /* 0x000fec0003800000 */
.L_x_24:
[----:B------:R-:W-:-:S04]  /*11a0*/  LOP3.LUT R3, R3, 0x80000000, RZ, 0xc0, !PT ;  /* 0x8000000003037812 */ /* 0x000fc800078ec0ff */
[----:B------:R-:W-:Y:S01]  /*11b0*/  LOP3.LUT R3, R3, 0x7f800000, RZ, 0xfc, !PT ;  /* 0x7f80000003037812 */ /* 0x000fe200078efcff */
[----:B------:R-:W-:Y:S06]  /*11c0*/  BRA `(.L_x_25) ;  /* 0x0000000000047947 */ /* 0x000fec0003800000 */
.L_x_23:
[----:B------:R-:W-:-:S07]  /*11d0*/  IMAD R3, R14, 0x800000, R3 ;  /* 0x008000000e037824 */ /* 0x000fce00078e0203 */
.L_x_25:
[----:B------:R-:W-:Y:S05]  /*11e0*/  BSYNC.RECONVERGENT B2 ;  /* 0x0000000000027941 */ /* 0x000fea0003800200 */
.L_x_22:
[----:B------:R-:W-:Y:S05]  /*11f0*/  BRA `(.L_x_26) ;  /* 0x0000000000207947 */ /* 0x000fea0003800000 */
.L_x_21:
[----:B------:R-:W-:-:S04]  /*1200*/  LOP3.LUT R3, R12, 0x80000000, R3, 0x48, !PT ;  /* 0x800000000c037812 */ /* 0x000fc800078e4803 */
[----:B------:R-:W-:Y:S01]  /*1210*/  LOP3.LUT R3, R3, 0x7f800000, RZ, 0xfc, !PT ;  /* 0x7f80000003037812 */ /* 0x000fe200078efcff */
[----:B------:R-:W-:Y:S06]  /*1220*/  BRA `(.L_x_26) ;  /* 0x0000000000147947 */ /* 0x000fec0003800000 */
.L_x_20:
[----:B------:R-:W-:Y:S01]  /*1230*/  LOP3.LUT R3, R12, 0x80000000, R3, 0x48, !PT ;  /* 0x800000000c037812 */ /* 0x000fe200078e4803 */
[----:B------:R-:W-:Y:S06]  /*1240*/  BRA `(.L_x_26) ;  /* 0x00000000000c7947 */ /* 0x000fec0003800000 */
.L_x_19:
[----:B------:R-:W0:Y:S01]  /*1250*/  MUFU.RSQ R3, -QNAN ;  /* 0xffc0000000037908 */ /* 0x000e220000001400 */
[----:B------:R-:W-:Y:S05]  /*1260*/  BRA `(.L_x_26) ;  /* 0x0000000000047947 */ /* 0x000fea0003800000 */
.L_x_18:
[----:B------:R-:W-:-:S07]  /*1270*/  FADD.FTZ R3, R3, R4 ;  /* 0x0000000403037221 */ /* 0x000fce0000010000 */
.L_x_26:
[----:B------:R-:W-:Y:S05]  /*1280*/  BSYNC.RECONVERGENT B1 ;  /* 0x0000000000017941 */ /* 0x000fea0003800200 */
.L_x_16:
[----:B------:R-:W-:Y:S01]  /*1290*/  HFMA2 R11, -RZ, RZ, 0, 0 ;  /* 0x00000000ff0b7431 */ /* 0x000fe200000001ff */
[----:B------:R-:W-:-:S04]  /*12a0*/  MOV R10, R8 ;  /* 0x00000008000a7202 */ /* 0x000fc80000000f00 */
[----:B0-----:R-:W-:Y:S05]  /*12b0*/  RET.REL.NODEC R10 `(_Z11EstepKernelPfiS_S_S_S_) ;  /* 0xffffffec0a507950 */ /* 0x001fea0003c3ffff */
.L_x_27:
        /* <DEDUP_REMOVED lines=12> */
.L_x_29:


//--------------------- .nv.shared.reserved.0     --------------------------
	.section	.nv.shared.reserved.0,"aw",@nobits
	.weak		__nv_reservedSMEM_offset_0_alias
	.size		__nv_reservedSMEM_offset_0_alias, 0, 64
	.other		__nv_reservedSMEM_offset_0_alias,@"STO_CUDA_RESERVED_SHARED STV_DEFAULT"
__nv_reservedSMEM_offset_0_alias:
	.zero		0
	.zero		64


//--------------------- .nv.constant0._Z11MstepKernelPfiS_S_S_S_ --------------------------
	.section	.nv.constant0._Z11MstepKernelPfiS_S_S_S_,"a",@progbits
	.sectionflags	@""
	.align	4
.nv.constant0._Z11MstepKernelPfiS_S_S_S_:
	.zero		944


//--------------------- .nv.constant0._Z11EstepKernelPfiS_S_S_S_ --------------------------
	.section	.nv.constant0._Z11EstepKernelPfiS_S_S_S_,"a",@progbits
	.sectionflags	@""
	.align	4
.nv.constant0._Z11EstepKernelPfiS_S_S_S_:
	.zero		944


//--------------------- SYMBOLS --------------------------

	.type		.nv.reservedSmem.offset0,@object
	.size		.nv.reservedSmem.offset0,0x4
